	.headerflags	@"EF_CUDA_TEXMODE_UNIFIED EF_CUDA_64BIT_ADDRESS EF_CUDA_ACCELERATORS EF_CUDA_SM90 EF_CUDA_VIRTUAL_SM(EF_CUDA_SM90)"
	.elftype	@"ET_EXEC"


//--------------------- .nv.info                  --------------------------
	.section	.nv.info,"",@"SHT_CUDA_INFO"
	.align	4


	//----- nvinfo : EIATTR_REGCOUNT
	.align		4
        /*0000*/ 	.byte	0x04, 0x2f
        /*0002*/ 	.short	(.L_1 - .L_0)
	.align		4
.L_0:
        /*0004*/ 	.word	index@(triton_poi_fused__to_copy__unsafe_index_add_arange_clamp_mul_sub_0)
        /*0008*/ 	.word	0x00000020


	//----- nvinfo : EIATTR_MIN_STACK_SIZE
	.align		4
.L_1:
        /*000c*/ 	.byte	0x04, 0x12
        /*000e*/ 	.short	(.L_3 - .L_2)
	.align		4
.L_2:
        /*0010*/ 	.word	index@(triton_poi_fused__to_copy__unsafe_index_add_arange_clamp_mul_sub_0)
        /*0014*/ 	.word	0x00000000


	//----- nvinfo : EIATTR_FRAME_SIZE
	.align		4
.L_3:
        /*0018*/ 	.byte	0x04, 0x11
        /*001a*/ 	.short	(.L_5 - .L_4)
	.align		4
.L_4:
        /*001c*/ 	.word	index@(triton_poi_fused__to_copy__unsafe_index_add_arange_clamp_mul_sub_0)
        /*0020*/ 	.word	0x00000000


	//----- nvinfo : EIATTR_MIN_STACK_SIZE
	.align		4
.L_5:
        /*0024*/ 	.byte	0x04, 0x12
        /*0026*/ 	.short	(.L_7 - .L_6)
	.align		4
.L_6:
        /*0028*/ 	.word	index@(triton_poi_fused__to_copy__unsafe_index_add_arange_clamp_mul_sub_0)
        /*002c*/ 	.word	0x00000000
.L_7:


//--------------------- .nv.info.triton_poi_fused__to_copy__unsafe_index_add_arange_clamp_mul_sub_0 --------------------------
	.section	.nv.info.triton_poi_fused__to_copy__unsafe_index_add_arange_clamp_mul_sub_0,"",@"SHT_CUDA_INFO"
	.sectionflags	@""
	.align	4


	//----- nvinfo : EIATTR_CUDA_API_VERSION
	.align		4
        /*0000*/ 	.byte	0x04, 0x37
        /*0002*/ 	.short	(.L_9 - .L_8)
.L_8:
        /*0004*/ 	.word	0x0000007c


	//----- nvinfo : EIATTR_KPARAM_INFO
	.align		4
.L_9:
        /*0008*/ 	.byte	0x04, 0x17
        /*000a*/ 	.short	(.L_11 - .L_10)
.L_10:
        /*000c*/ 	.word	0x00000000
        /*0010*/ 	.short	0x0002
        /*0012*/ 	.short	0x0010
        /*0014*/ 	.byte	0x00, 0xf0, 0x11, 0x00


	//----- nvinfo : EIATTR_KPARAM_INFO
	.align		4
.L_11:
        /*0018*/ 	.byte	0x04, 0x17
        /*001a*/ 	.short	(.L_13 - .L_12)
.L_12:
        /*001c*/ 	.word	0x00000000
        /*0020*/ 	.short	0x0001
        /*0022*/ 	.short	0x0008
        /*0024*/ 	.byte	0x00, 0xf4, 0x21, 0x00


	//----- nvinfo : EIATTR_KPARAM_INFO
	.align		4
.L_13:
        /*0028*/ 	.byte	0x04, 0x17
        /*002a*/ 	.short	(.L_15 - .L_14)
.L_14:
        /*002c*/ 	.word	0x00000000
        /*0030*/ 	.short	0x0000
        /*0032*/ 	.short	0x0000
        /*0034*/ 	.byte	0x00, 0xf4, 0x21, 0x00


	//----- nvinfo : EIATTR_SPARSE_MMA_MASK
	.align		4
.L_15:
        /*0038*/ 	.byte	0x03, 0x50
        /*003a*/ 	.short	0x0000


	//----- nvinfo : EIATTR_MAXREG_COUNT
	.align		4
        /*003c*/ 	.byte	0x03, 0x1b
        /*003e*/ 	.short	0x00ff


	//----- nvinfo : EIATTR_EXIT_INSTR_OFFSETS
	.align		4
        /*0040*/ 	.byte	0x04, 0x1c
        /*0042*/ 	.short	(.L_17 - .L_16)


	//   ....[0]....
.L_16:
        /*0044*/ 	.word	0x00000720


	//   ....[1]....
        /*0048*/ 	.word	0x00000740


	//----- nvinfo : EIATTR_REQNTID
	.align		4
.L_17:
        /*004c*/ 	.byte	0x04, 0x10
        /*004e*/ 	.short	(.L_19 - .L_18)
.L_18:
        /*0050*/ 	.word	0x00000080
        /*0054*/ 	.word	0x00000001
        /*0058*/ 	.word	0x00000001


	//----- nvinfo : EIATTR_CBANK_PARAM_SIZE
	.align		4
.L_19:
        /*005c*/ 	.byte	0x03, 0x19
        /*005e*/ 	.short	0x0014


	//----- nvinfo : EIATTR_PARAM_CBANK
	.align		4
        /*0060*/ 	.byte	0x04, 0x0a
        /*0062*/ 	.short	(.L_21 - .L_20)
	.align		4
.L_20:
        /*0064*/ 	.word	index@(.nv.constant0.triton_poi_fused__to_copy__unsafe_index_add_arange_clamp_mul_sub_0)
        /*0068*/ 	.short	0x0210
        /*006a*/ 	.short	0x0014


	//----- nvinfo : EIATTR_SW_WAR
	.align		4
.L_21:
        /*006c*/ 	.byte	0x04, 0x36
        /*006e*/ 	.short	(.L_23 - .L_22)
.L_22:
        /*0070*/ 	.word	0x00000008
.L_23:


//--------------------- .nv.callgraph             --------------------------
	.section	.nv.callgraph,"",@"SHT_CUDA_CALLGRAPH"
	.align	4
	.sectionentsize	8
	.align		4
        /*0000*/ 	.word	0x00000000
	.align		4
        /*0004*/ 	.word	0xffffffff
	.align		4
        /*0008*/ 	.word	0x00000000
	.align		4
        /*000c*/ 	.word	0xfffffffe
	.align		4
        /*0010*/ 	.word	0x00000000
	.align		4
        /*0014*/ 	.word	0xfffffffd
	.align		4
        /*0018*/ 	.word	0x00000000
	.align		4
        /*001c*/ 	.word	0xfffffffc


//--------------------- .text.triton_poi_fused__to_copy__unsafe_index_add_arange_clamp_mul_sub_0 --------------------------
	.section	.text.triton_poi_fused__to_copy__unsafe_index_add_arange_clamp_mul_sub_0,"ax",@progbits
	.align	128
        .global         triton_poi_fused__to_copy__unsafe_index_add_arange_clamp_mul_sub_0
        .type           triton_poi_fused__to_copy__unsafe_index_add_arange_clamp_mul_sub_0,@function
        .size           triton_poi_fused__to_copy__unsafe_index_add_arange_clamp_mul_sub_0,(.L_x_1 - triton_poi_fused__to_copy__unsafe_index_add_arange_clamp_mul_sub_0)
        .other          triton_poi_fused__to_copy__unsafe_index_add_arange_clamp_mul_sub_0,@"STO_CUDA_ENTRY STV_DEFAULT"
triton_poi_fused__to_copy__unsafe_index_add_arange_clamp_mul_sub_0:
.text.triton_poi_fused__to_copy__unsafe_index_add_arange_clamp_mul_sub_0:
[----:B------:R-:W0:Y:S02]  /*0000*/  LDC R1, c[0x0][0x28] ;  /* 0x00000a00ff017b82 */ /* 0x000e240000000800 */
[----:B------:R-:W1:Y:S01]  /*0010*/  S2R R0, SR_TID.X ;  /* 0x0000000000007919 */ /* 0x000e620000002100 */
[----:B------:R-:W-:Y:S01]  /*0020*/  HFMA2.MMA R15, -RZ, RZ, 0, 0 ;  /* 0x00000000ff0f7435 */ /* 0x000fe200000001ff */
[----:B------:R-:W-:Y:S01]  /*0030*/  IMAD.MOV.U32 R14, RZ, RZ, 0x10 ;  /* 0x00000010ff0e7424 */ /* 0x000fe200078e00ff */
[----:B------:R-:W-:Y:S01]  /*0040*/  ULDC.64 UR4, c[0x0][0x218] ;  /* 0x0000860000047ab9 */ /* 0x000fe20000000a00 */
[----:B------:R-:W2:Y:S01]  /*0050*/  S2R R3, SR_CTAID.X ;  /* 0x0000000000037919 */ /* 0x000ea20000002500 */
[----:B------:R-:W3:Y:S01]  /*0060*/  LDC.64 R18, c[0x0][0x218] ;  /* 0x00008600ff127b82 */ /* 0x000ee20000000a00 */
[----:B-1----:R-:W-:-:S05]  /*0070*/  IMAD.SHL.U32 R0, R0, 0x2, RZ ;  /* 0x0000000200007824 */ /* 0x002fca00078e00ff */
[----:B------:R-:W-:-:S05]  /*0080*/  LOP3.LUT R0, R0, 0xfe, RZ, 0xc0, !PT ;  /* 0x000000fe00007812 */ /* 0x000fca00078ec0ff */
[----:B--2---:R-:W-:Y:S01]  /*0090*/  IMAD R5, R3, 0x100, R0 ;  /* 0x0000010003057824 */ /* 0x004fe200078e0200 */
[----:B------:R-:W-:-:S03]  /*00a0*/  SHF.R.S32.HI R0, RZ, 0x17, R3 ;  /* 0x00000017ff007819 */ /* 0x000fc60000011403 */
[----:B------:R-:W-:Y:S01]  /*00b0*/  VIADD R3, R5, 0x1 ;  /* 0x0000000105037836 */ /* 0x000fe20000000000 */
[----:B------:R-:W-:Y:S02]  /*00c0*/  SGXT R0, R0, 0x1 ;  /* 0x000000010000781a */ /* 0x000fe40000000200 */
[----:B------:R-:W-:Y:S02]  /*00d0*/  SHF.R.S32.HI R2, RZ, 0x1f, R5 ;  /* 0x0000001fff027819 */ /* 0x000fe40000011405 */
[----:B------:R-:W-:Y:S02]  /*00e0*/  LEA.HI R6, R0, R3, RZ, 0x3 ;  /* 0x0000000300067211 */ /* 0x000fe400078f18ff */
[----:B------:R-:W-:Y:S02]  /*00f0*/  LEA.HI R2, R2, R5, RZ, 0x3 ;  /* 0x0000000502027211 */ /* 0x000fe400078f18ff */
[----:B------:R-:W-:Y:S02]  /*0100*/  LOP3.LUT R6, R6, 0xfffffff8, RZ, 0xc0, !PT ;  /* 0xfffffff806067812 */ /* 0x000fe400078ec0ff */
[----:B------:R-:W-:-:S02]  /*0110*/  LOP3.LUT R4, R2, 0xfffffff8, RZ, 0xc0, !PT ;  /* 0xfffffff802047812 */ /* 0x000fc400078ec0ff */
[----:B------:R-:W-:Y:S01]  /*0120*/  SHF.R.S32.HI R2, RZ, 0x3, R2 ;  /* 0x00000003ff027819 */ /* 0x000fe20000011402 */
[----:B------:R-:W-:Y:S01]  /*0130*/  IMAD.IADD R6, R3, 0x1, -R6 ;  /* 0x0000000103067824 */ /* 0x000fe200078e0a06 */
[----:B------:R-:W-:Y:S02]  /*0140*/  IADD3 R4, R5, -R4, RZ ;  /* 0x8000000405047210 */ /* 0x000fe40007ffe0ff */
[----:B------:R-:W-:Y:S02]  /*0150*/  LEA.HI R3, R2, R2, RZ, 0x3 ;  /* 0x0000000202037211 */ /* 0x000fe400078f18ff */
[----:B------:R-:W-:Y:S02]  /*0160*/  I2FP.F32.S32 R6, R6 ;  /* 0x0000000600067245 */ /* 0x000fe40000201400 */
[----:B------:R-:W-:Y:S02]  /*0170*/  LOP3.LUT R3, R3, 0xfffffff8, RZ, 0xc0, !PT ;  /* 0xfffffff803037812 */ /* 0x000fe400078ec0ff */
[----:B------:R-:W-:Y:S01]  /*0180*/  I2FP.F32.S32 R4, R4 ;  /* 0x0000000400047245 */ /* 0x000fe20000201400 */
[----:B------:R-:W-:-:S02]  /*0190*/  FMUL R6, R6, 0.42857143282890319824 ;  /* 0x3edb6db706067820 */ /* 0x000fc40000400000 */
[----:B------:R-:W-:Y:S02]  /*01a0*/  IMAD.IADD R3, R2, 0x1, -R3 ;  /* 0x0000000102037824 */ /* 0x000fe400078e0a03 */
[----:B------:R-:W-:Y:S01]  /*01b0*/  FMUL R4, R4, 0.42857143282890319824 ;  /* 0x3edb6db704047820 */ /* 0x000fe20000400000 */
[----:B------:R-:W-:Y:S02]  /*01c0*/  FMNMX R22, RZ, R6, !PT ;  /* 0x00000006ff167209 */ /* 0x000fe40007800000 */
[----:B------:R-:W-:Y:S02]  /*01d0*/  I2FP.F32.S32 R2, R3 ;  /* 0x0000000300027245 */ /* 0x000fe40000201400 */
[----:B------:R-:W-:Y:S01]  /*01e0*/  FMNMX R8, RZ, R4, !PT ;  /* 0x00000004ff087209 */ /* 0x000fe20007800000 */
[----:B------:R-:W1:Y:S02]  /*01f0*/  F2I.TRUNC.NTZ R23, R22 ;  /* 0x0000001600177305 */ /* 0x000e64000020f100 */
[----:B------:R-:W-:-:S05]  /*0200*/  FMUL R2, R2, 0.42857143282890319824 ;  /* 0x3edb6db702027820 */ /* 0x000fca0000400000 */
[----:B------:R-:W-:Y:S01]  /*0210*/  FMNMX R6, RZ, R2, !PT ;  /* 0x00000002ff067209 */ /* 0x000fe20007800000 */
[----:B------:R-:W2:Y:S01]  /*0220*/  F2I.TRUNC.NTZ R3, R8 ;  /* 0x0000000800037305 */ /* 0x000ea2000020f100 */
[----:B-1----:R-:W-:-:S07]  /*0230*/  ISETP.LT.U32.AND P1, PT, R23, 0x2, PT ;  /* 0x000000021700780c */ /* 0x002fce0003f21070 */
[----:B------:R-:W1:Y:S01]  /*0240*/  F2I.TRUNC.NTZ R7, R6 ;  /* 0x0000000600077305 */ /* 0x000e62000020f100 */
[----:B------:R-:W-:-:S04]  /*0250*/  SHF.R.S32.HI R4, RZ, 0x1f, R23 ;  /* 0x0000001fff047819 */ /* 0x000fc80000011417 */
[C---:B------:R-:W-:Y:S02]  /*0260*/  ISETP.LT.AND.EX P1, PT, R4.reuse, RZ, PT, P1 ;  /* 0x000000ff0400720c */ /* 0x040fe40003f21310 */
[----:B--2---:R-:W-:Y:S02]  /*0270*/  ISETP.LT.U32.AND P0, PT, R3, 0x2, PT ;  /* 0x000000020300780c */ /* 0x004fe40003f01070 */
[----:B------:R-:W-:Y:S02]  /*0280*/  SHF.R.S32.HI R2, RZ, 0x1f, R3 ;  /* 0x0000001fff027819 */ /* 0x000fe40000011403 */
[----:B------:R-:W-:Y:S02]  /*0290*/  SEL R4, R4, RZ, P1 ;  /* 0x000000ff04047207 */ /* 0x000fe40000800000 */
[----:B------:R-:W-:Y:S02]  /*02a0*/  ISETP.LT.AND.EX P0, PT, R2, RZ, PT, P0 ;  /* 0x000000ff0200720c */ /* 0x000fe40003f01300 */
[C---:B-1----:R-:W-:Y:S01]  /*02b0*/  VIMNMX R9, R7.reuse, 0x2, PT ;  /* 0x0000000207097848 */ /* 0x042fe20003fe0100 */
[----:B------:R-:W-:Y:S01]  /*02c0*/  IMAD.SHL.U32 R25, R7, 0x4, RZ ;  /* 0x0000000407197824 */ /* 0x000fe200078e00ff */
[----:B------:R-:W-:-:S02]  /*02d0*/  SEL R10, R3, 0x2, P0 ;  /* 0x00000002030a7807 */ /* 0x000fc40000000000 */
[----:B------:R-:W-:Y:S01]  /*02e0*/  SEL R11, R2, RZ, P0 ;  /* 0x000000ff020b7207 */ /* 0x000fe20000000000 */
[----:B------:R-:W-:Y:S01]  /*02f0*/  IMAD.WIDE R14, R9, 0x10, R14 ;  /* 0x00000010090e7825 */ /* 0x000fe200078e020e */
[----:B------:R-:W-:Y:S02]  /*0300*/  SEL R9, R23, 0x2, P1 ;  /* 0x0000000217097807 */ /* 0x000fe40000800000 */
[C---:B------:R-:W-:Y:S02]  /*0310*/  LEA R16, P0, R10.reuse, UR4, 0x2 ;  /* 0x000000040a107c11 */ /* 0x040fe4000f8010ff */
[C---:B------:R-:W-:Y:S02]  /*0320*/  LEA R12, P1, R9.reuse, UR4, 0x2 ;  /* 0x00000004090c7c11 */ /* 0x040fe4000f8210ff */
[----:B------:R-:W-:Y:S02]  /*0330*/  LEA.HI.X R17, R10, UR5, R11, 0x2, P0 ;  /* 0x000000050a117c11 */ /* 0x000fe400080f140b */
[----:B------:R-:W-:Y:S01]  /*0340*/  LEA.HI.X R13, R9, UR5, R4, 0x2, P1 ;  /* 0x00000005090d7c11 */ /* 0x000fe200088f1404 */
[----:B------:R-:W-:Y:S01]  /*0350*/  HFMA2.MMA R9, -RZ, RZ, 0, 0 ;  /* 0x00000000ff097435 */ /* 0x000fe200000001ff */
[----:B------:R-:W-:Y:S01]  /*0360*/  LEA.HI R4, R0, R5, RZ, 0x6 ;  /* 0x0000000500047211 */ /* 0x000fe200078f30ff */
[----:B------:R-:W-:Y:S01]  /*0370*/  IMAD.MOV.U32 R0, RZ, RZ, RZ ;  /* 0x000000ffff007224 */ /* 0x000fe200078e00ff */
[----:B------:R-:W-:-:S02]  /*0380*/  IADD3 R10, P0, R14, UR4, RZ ;  /* 0x000000040e0a7c10 */ /* 0x000fc4000ff1e0ff */
[----:B------:R-:W-:Y:S02]  /*0390*/  SHF.R.S32.HI R4, RZ, 0x6, R4 ;  /* 0x00000006ff047819 */ /* 0x000fe40000011404 */
[----:B------:R-:W-:Y:S02]  /*03a0*/  IADD3 R20, P1, R14, R16, RZ ;  /* 0x000000100e147210 */ /* 0x000fe40007f3e0ff */
[----:B------:R-:W-:Y:S01]  /*03b0*/  IADD3 R14, P2, R14, R12, RZ ;  /* 0x0000000c0e0e7210 */ /* 0x000fe20007f5e0ff */
[----:B------:R-:W-:Y:S01]  /*03c0*/  IMAD.SHL.U32 R4, R4, 0x10, RZ ;  /* 0x0000001004047824 */ /* 0x000fe200078e00ff */
[----:B------:R-:W-:Y:S01]  /*03d0*/  IADD3.X R11, R15, UR5, RZ, P0, !PT ;  /* 0x000000050f0b7c10 */ /* 0x000fe200087fe4ff */
[----:B------:R-:W-:Y:S01]  /*03e0*/  IMAD.X R21, R15, 0x1, R17, P1 ;  /* 0x000000010f157824 */ /* 0x000fe200008e0611 */
[----:B------:R-:W-:Y:S01]  /*03f0*/  ISETP.GE.AND P0, PT, R5, 0x100, PT ;  /* 0x000001000500780c */ /* 0x000fe20003f06270 */
[----:B------:R-:W-:Y:S01]  /*0400*/  IMAD.X R15, R15, 0x1, R13, P2 ;  /* 0x000000010f0f7824 */ /* 0x000fe200010e060d */
[----:B------:R-:W-:Y:S01]  /*0410*/  ULDC.64 UR4, c[0x0][0x208] ;  /* 0x0000820000047ab9 */ /* 0x000fe20000000a00 */
[C---:B------:R-:W-:Y:S01]  /*0420*/  IMAD.IADD R24, R4.reuse, 0x1, R25 ;  /* 0x0000000104187824 */ /* 0x040fe200078e0219 */
[----:B------:R-:W-:Y:S01]  /*0430*/  MOV R2, RZ ;  /* 0x000000ff00027202 */ /* 0x000fe20000000f00 */
[----:B------:R-:W-:-:S04]  /*0440*/  IMAD.WIDE R14, R4, 0x4, R14 ;  /* 0x00000004040e7825 */ /* 0x000fc800078e020e */
[C---:B------:R-:W-:Y:S02]  /*0450*/  IMAD.IADD R29, R3.reuse, 0x1, R24 ;  /* 0x00000001031d7824 */ /* 0x040fe400078e0218 */
[----:B------:R-:W-:Y:S02]  /*0460*/  IMAD.WIDE R26, R3, 0x4, R10 ;  /* 0x00000004031a7825 */ /* 0x000fe400078e020a */
[----:B------:R3:W2:Y:S02]  /*0470*/  @!P0 LDG.E.EL R0, desc[UR4][R14.64+0x4] ;  /* 0x000004040e008981 */ /* 0x0006a4000c2e1900 */
[----:B------:R-:W-:-:S04]  /*0480*/  IMAD.WIDE R16, R25, 0x4, R16 ;  /* 0x0000000419107825 */ /* 0x000fc800078e0210 */
[----:B------:R-:W-:-:S04]  /*0490*/  IMAD.WIDE R12, R25, 0x4, R12 ;  /* 0x00000004190c7825 */ /* 0x000fc800078e020c */
[----:B------:R-:W-:-:S04]  /*04a0*/  IMAD.WIDE R10, R23, 0x4, R10 ;  /* 0x00000004170a7825 */ /* 0x000fc800078e020a */
[----:B------:R-:W-:-:S04]  /*04b0*/  IMAD.WIDE R20, R4, 0x4, R20 ;  /* 0x0000000404147825 */ /* 0x000fc800078e0214 */
[----:B---3--:R-:W-:Y:S01]  /*04c0*/  IMAD.WIDE R14, R29, 0x4, R18 ;  /* 0x000000041d0e7825 */ /* 0x008fe200078e0212 */
[----:B------:R-:W-:Y:S01]  /*04d0*/  HFMA2.MMA R29, -RZ, RZ, 0, 0 ;  /* 0x00000000ff1d7435 */ /* 0x000fe200000001ff */
[----:B------:R1:W3:Y:S02]  /*04e0*/  @!P0 LDG.E.EL R2, desc[UR4][R20.64+0x4] ;  /* 0x0000040414028981 */ /* 0x0002e4000c2e1900 */
[----:B------:R-:W-:Y:S01]  /*04f0*/  IMAD.IADD R24, R23, 0x1, R24 ;  /* 0x0000000117187824 */ /* 0x000fe200078e0218 */
[----:B------:R-:W-:Y:S01]  /*0500*/  MOV R25, RZ ;  /* 0x000000ff00197202 */ /* 0x000fe20000000f00 */
[----:B------:R-:W-:-:S04]  /*0510*/  IMAD.WIDE R16, R4, 0x4, R16 ;  /* 0x0000000404107825 */ /* 0x000fc800078e0210 */
[C---:B------:R-:W-:Y:S01]  /*0520*/  IMAD.WIDE R26, R4.reuse, 0x4, R26 ;  /* 0x00000004041a7825 */ /* 0x040fe200078e021a */
[----:B------:R4:W5:Y:S01]  /*0530*/  @!P0 LDG.E.EL R9, desc[UR4][R16.64+0x4] ;  /* 0x0000040410098981 */ /* 0x000962000c2e1900 */
[----:B-1----:R-:W-:Y:S02]  /*0540*/  CS2R R20, SRZ ;  /* 0x0000000000147805 */ /* 0x002fe4000001ff00 */
[C---:B------:R-:W-:Y:S01]  /*0550*/  IMAD.WIDE R12, R4.reuse, 0x4, R12 ;  /* 0x00000004040c7825 */ /* 0x040fe200078e020c */
[----:B------:R-:W3:Y:S03]  /*0560*/  @!P0 LDG.E.EL R25, desc[UR4][R26.64] ;  /* 0x000000041a198981 */ /* 0x000ee6000c2e1900 */
[----:B------:R-:W-:Y:S01]  /*0570*/  IMAD.WIDE R10, R4, 0x4, R10 ;  /* 0x00000004040a7825 */ /* 0x000fe200078e020a */
[----:B------:R-:W2:Y:S01]  /*0580*/  @!P0 LDG.E.EL R29, desc[UR4][R12.64+0x4] ;  /* 0x000004040c1d8981 */ /* 0x000ea2000c2e1900 */
[----:B----4-:R-:W1:Y:S02]  /*0590*/  LDC.64 R16, c[0x0][0x210] ;  /* 0x00008400ff107b82 */ /* 0x010e640000000a00 */
[----:B------:R-:W-:Y:S01]  /*05a0*/  IMAD.MOV.U32 R4, RZ, RZ, RZ ;  /* 0x000000ffff047224 */ /* 0x000fe200078e00ff */
[----:B------:R-:W2:Y:S01]  /*05b0*/  @!P0 LDG.E.EL R21, desc[UR4][R10.64] ;  /* 0x000000040a158981 */ /* 0x000ea2000c2e1900 */
[----:B------:R-:W-:-:S03]  /*05c0*/  IMAD.WIDE R18, R24, 0x4, R18 ;  /* 0x0000000418127825 */ /* 0x000fc600078e0212 */
[----:B------:R-:W5:Y:S04]  /*05d0*/  @!P0 LDG.E.EL R20, desc[UR4][R14.64] ;  /* 0x000000040e148981 */ /* 0x000f68000c2e1900 */
[----:B------:R-:W4:Y:S01]  /*05e0*/  @!P0 LDG.E.EL R4, desc[UR4][R18.64] ;  /* 0x0000000412048981 */ /* 0x000f22000c2e1900 */
[----:B------:R-:W-:Y:S02]  /*05f0*/  I2FP.F32.S32 R3, R3 ;  /* 0x0000000300037245 */ /* 0x000fe40000201400 */
[----:B------:R-:W-:-:S03]  /*0600*/  I2FP.F32.S32 R23, R23 ;  /* 0x0000001700177245 */ /* 0x000fc60000201400 */
[----:B------:R-:W-:Y:S02]  /*0610*/  FADD.SAT R3, R8, -R3 ;  /* 0x8000000308037221 */ /* 0x000fe40000002000 */
[----:B------:R-:W-:Y:S01]  /*0620*/  FADD.SAT R22, R22, -R23 ;  /* 0x8000001716167221 */ /* 0x000fe20000002000 */
[----:B------:R-:W-:-:S05]  /*0630*/  I2FP.F32.S32 R7, R7 ;  /* 0x0000000700077245 */ /* 0x000fca0000201400 */
[----:B------:R-:W-:Y:S01]  /*0640*/  FADD.SAT R7, R6, -R7 ;  /* 0x8000000706077221 */ /* 0x000fe20000002000 */
[----:B-1----:R-:W-:-:S04]  /*0650*/  IMAD.WIDE R16, R5, 0x4, R16 ;  /* 0x0000000405107825 */ /* 0x002fc800078e0210 */
[----:B---3--:R-:W-:-:S04]  /*0660*/  FADD R2, R2, -R25 ;  /* 0x8000001902027221 */ /* 0x008fc80000000000 */
[----:B------:R-:W-:Y:S01]  /*0670*/  FFMA R2, R3, R2, R25 ;  /* 0x0000000203027223 */ /* 0x000fe20000000019 */
[--C-:B--2---:R-:W-:Y:S01]  /*0680*/  FADD R0, R0, -R21.reuse ;  /* 0x8000001500007221 */ /* 0x104fe20000000000 */
[----:B-----5:R-:W-:Y:S01]  /*0690*/  FADD R9, R9, -R20 ;  /* 0x8000001409097221 */ /* 0x020fe20000000000 */
[----:B----4-:R-:W-:Y:S02]  /*06a0*/  FADD R29, R29, -R4 ;  /* 0x800000041d1d7221 */ /* 0x010fe40000000000 */
[C---:B------:R-:W-:Y:S01]  /*06b0*/  FFMA R0, R22.reuse, R0, R21 ;  /* 0x0000000016007223 */ /* 0x040fe20000000015 */
[----:B------:R-:W-:Y:S01]  /*06c0*/  FFMA R9, R3, R9, R20 ;  /* 0x0000000903097223 */ /* 0x000fe20000000014 */
[----:B------:R-:W-:-:S03]  /*06d0*/  FFMA R29, R22, R29, R4 ;  /* 0x0000001d161d7223 */ /* 0x000fc60000000004 */
[----:B------:R-:W-:Y:S01]  /*06e0*/  FADD R2, R2, -R9 ;  /* 0x8000000902027221 */ /* 0x000fe20000000000 */
[----:B------:R-:W-:-:S03]  /*06f0*/  FADD R0, R0, -R29 ;  /* 0x8000001d00007221 */ /* 0x000fc60000000000 */
[-C--:B------:R-:W-:Y:S01]  /*0700*/  FFMA R2, R2, R7.reuse, R9 ;  /* 0x0000000702027223 */ /* 0x080fe20000000009 */
[----:B------:R-:W-:Y:S01]  /*0710*/  FFMA R3, R0, R7, R29 ;  /* 0x0000000700037223 */ /* 0x000fe2000000001d */
[----:B------:R-:W-:Y:S06]  /*0720*/  @P0 EXIT ;  /* 0x000000000000094d */ /* 0x000fec0003800000 */
[----:B------:R-:W-:Y:S01]  /*0730*/  STG.E.64 desc[UR4][R16.64], R2 ;  /* 0x0000000210007986 */ /* 0x000fe2000c101b04 */
[----:B------:R-:W-:Y:S05]  /*0740*/  EXIT ;  /* 0x000000000000794d */ /* 0x000fea0003800000 */
.L_x_0:
[----:B------:R-:W-:-:S00]  /*0750*/  BRA `(.L_x_0) ;  /* 0xfffffffc00fc7947 */ /* 0x000fc0000383ffff */
[----:B------:R-:W-:-:S00]  /*0760*/  NOP ;  /* 0x0000000000007918 */ /* 0x000fc00000000000 */
        /* <DEDUP_REMOVED lines=9> */
.L_x_1:


//--------------------- .nv.constant0.triton_poi_fused__to_copy__unsafe_index_add_arange_clamp_mul_sub_0 --------------------------
	.section	.nv.constant0.triton_poi_fused__to_copy__unsafe_index_add_arange_clamp_mul_sub_0,"a",@progbits
	.sectionflags	@""
	.align	4
.nv.constant0.triton_poi_fused__to_copy__unsafe_index_add_arange_clamp_mul_sub_0:
	.zero		548
